	.headerflags	@"EF_CUDA_TEXMODE_UNIFIED EF_CUDA_64BIT_ADDRESS EF_CUDA_ACCELERATORS EF_CUDA_SM90 EF_CUDA_VIRTUAL_SM(EF_CUDA_SM90)"
	.elftype	@"ET_EXEC"


//--------------------- .nv.info                  --------------------------
	.section	.nv.info,"",@"SHT_CUDA_INFO"
	.align	4


	//----- nvinfo : EIATTR_REGCOUNT
	.align		4
        /*0000*/ 	.byte	0x04, 0x2f
        /*0002*/ 	.short	(.L_1 - .L_0)
	.align		4
.L_0:
        /*0004*/ 	.word	index@(triton_poi_fused_add_clamp_13)
        /*0008*/ 	.word	0x00000008


	//----- nvinfo : EIATTR_MIN_STACK_SIZE
	.align		4
.L_1:
        /*000c*/ 	.byte	0x04, 0x12
        /*000e*/ 	.short	(.L_3 - .L_2)
	.align		4
.L_2:
        /*0010*/ 	.word	index@(triton_poi_fused_add_clamp_13)
        /*0014*/ 	.word	0x00000000


	//----- nvinfo : EIATTR_FRAME_SIZE
	.align		4
.L_3:
        /*0018*/ 	.byte	0x04, 0x11
        /*001a*/ 	.short	(.L_5 - .L_4)
	.align		4
.L_4:
        /*001c*/ 	.word	index@(triton_poi_fused_add_clamp_13)
        /*0020*/ 	.word	0x00000000


	//----- nvinfo : EIATTR_MIN_STACK_SIZE
	.align		4
.L_5:
        /*0024*/ 	.byte	0x04, 0x12
        /*0026*/ 	.short	(.L_7 - .L_6)
	.align		4
.L_6:
        /*0028*/ 	.word	index@(triton_poi_fused_add_clamp_13)
        /*002c*/ 	.word	0x00000000
.L_7:


//--------------------- .nv.info.triton_poi_fused_add_clamp_13 --------------------------
	.section	.nv.info.triton_poi_fused_add_clamp_13,"",@"SHT_CUDA_INFO"
	.sectionflags	@""
	.align	4


	//----- nvinfo : EIATTR_CUDA_API_VERSION
	.align		4
        /*0000*/ 	.byte	0x04, 0x37
        /*0002*/ 	.short	(.L_9 - .L_8)
.L_8:
        /*0004*/ 	.word	0x0000007c


	//----- nvinfo : EIATTR_KPARAM_INFO
	.align		4
.L_9:
        /*0008*/ 	.byte	0x04, 0x17
        /*000a*/ 	.short	(.L_11 - .L_10)
.L_10:
        /*000c*/ 	.word	0x00000000
        /*0010*/ 	.short	0x0001
        /*0012*/ 	.short	0x0008
        /*0014*/ 	.byte	0x00, 0xf0, 0x11, 0x00


	//----- nvinfo : EIATTR_KPARAM_INFO
	.align		4
.L_11:
        /*0018*/ 	.byte	0x04, 0x17
        /*001a*/ 	.short	(.L_13 - .L_12)
.L_12:
        /*001c*/ 	.word	0x00000000
        /*0020*/ 	.short	0x0000
        /*0022*/ 	.short	0x0000
        /*0024*/ 	.byte	0x00, 0xf4, 0x21, 0x00


	//----- nvinfo : EIATTR_SPARSE_MMA_MASK
	.align		4
.L_13:
        /*0028*/ 	.byte	0x03, 0x50
        /*002a*/ 	.short	0x0000


	//----- nvinfo : EIATTR_MAXREG_COUNT
	.align		4
        /*002c*/ 	.byte	0x03, 0x1b
        /*002e*/ 	.short	0x00ff


	//----- nvinfo : EIATTR_EXIT_INSTR_OFFSETS
	.align		4
        /*0030*/ 	.byte	0x04, 0x1c
        /*0032*/ 	.short	(.L_15 - .L_14)


	//   ....[0]....
.L_14:
        /*0034*/ 	.word	0x00000120


	//   ....[1]....
        /*0038*/ 	.word	0x00000150


	//----- nvinfo : EIATTR_REQNTID
	.align		4
.L_15:
        /*003c*/ 	.byte	0x04, 0x10
        /*003e*/ 	.short	(.L_17 - .L_16)
.L_16:
        /*0040*/ 	.word	0x00000020
        /*0044*/ 	.word	0x00000001
        /*0048*/ 	.word	0x00000001


	//----- nvinfo : EIATTR_CBANK_PARAM_SIZE
	.align		4
.L_17:
        /*004c*/ 	.byte	0x03, 0x19
        /*004e*/ 	.short	0x000c


	//----- nvinfo : EIATTR_PARAM_CBANK
	.align		4
        /*0050*/ 	.byte	0x04, 0x0a
        /*0052*/ 	.short	(.L_19 - .L_18)
	.align		4
.L_18:
        /*0054*/ 	.word	index@(.nv.constant0.triton_poi_fused_add_clamp_13)
        /*0058*/ 	.short	0x0210
        /*005a*/ 	.short	0x000c


	//----- nvinfo : EIATTR_SW_WAR
	.align		4
.L_19:
        /*005c*/ 	.byte	0x04, 0x36
        /*005e*/ 	.short	(.L_21 - .L_20)
.L_20:
        /*0060*/ 	.word	0x00000008
.L_21:


//--------------------- .nv.callgraph             --------------------------
	.section	.nv.callgraph,"",@"SHT_CUDA_CALLGRAPH"
	.align	4
	.sectionentsize	8
	.align		4
        /*0000*/ 	.word	0x00000000
	.align		4
        /*0004*/ 	.word	0xffffffff
	.align		4
        /*0008*/ 	.word	0x00000000
	.align		4
        /*000c*/ 	.word	0xfffffffe
	.align		4
        /*0010*/ 	.word	0x00000000
	.align		4
        /*0014*/ 	.word	0xfffffffd
	.align		4
        /*0018*/ 	.word	0x00000000
	.align		4
        /*001c*/ 	.word	0xfffffffc


//--------------------- .text.triton_poi_fused_add_clamp_13 --------------------------
	.section	.text.triton_poi_fused_add_clamp_13,"ax",@progbits
	.align	128
        .global         triton_poi_fused_add_clamp_13
        .type           triton_poi_fused_add_clamp_13,@function
        .size           triton_poi_fused_add_clamp_13,(.L_x_1 - triton_poi_fused_add_clamp_13)
        .other          triton_poi_fused_add_clamp_13,@"STO_CUDA_ENTRY STV_DEFAULT"
triton_poi_fused_add_clamp_13:
.text.triton_poi_fused_add_clamp_13:
[----:B------:R-:W0:Y:S02]  /*0000*/  LDC R1, c[0x0][0x28] ;  /* 0x00000a00ff017b82 */ /* 0x000e240000000800 */
[----:B------:R-:W1:Y:S01]  /*0010*/  S2R R2, SR_TID.X ;  /* 0x0000000000027919 */ /* 0x000e620000002100 */
[----:B------:R-:W-:Y:S01]  /*0020*/  IMAD.MOV.U32 R5, RZ, RZ, 0x3f000000 ;  /* 0x3f000000ff057424 */ /* 0x000fe200078e00ff */
[----:B------:R-:W2:Y:S01]  /*0030*/  S2R R3, SR_CTAID.X ;  /* 0x0000000000037919 */ /* 0x000ea20000002500 */
[C---:B-1----:R-:W-:Y:S02]  /*0040*/  LOP3.LUT R0, R2.reuse, 0x3, RZ, 0xc0, !PT ;  /* 0x0000000302007812 */ /* 0x042fe400078ec0ff */
[----:B------:R-:W-:-:S03]  /*0050*/  LOP3.LUT P0, RZ, R2, 0x1c, RZ, 0xc0, !PT ;  /* 0x0000001c02ff7812 */ /* 0x000fc6000780c0ff */
[----:B--2---:R-:W-:-:S05]  /*0060*/  IMAD R3, R3, 0x4, R0 ;  /* 0x0000000403037824 */ /* 0x004fca00078e0200 */
[----:B------:R-:W-:Y:S02]  /*0070*/  I2FP.F32.S32 R0, R3 ;  /* 0x0000000300007245 */ /* 0x000fe40000201400 */
[----:B------:R-:W-:-:S03]  /*0080*/  ISETP.LT.AND P0, PT, R3, 0x4, !P0 ;  /* 0x000000040300780c */ /* 0x000fc60004701270 */
[----:B------:R-:W-:-:S04]  /*0090*/  FADD R0, R0, 0.5 ;  /* 0x3f00000000007421 */ /* 0x000fc80000000000 */
[----:B------:R-:W-:Y:S02]  /*00a0*/  FFMA R0, R0, R5, -0.5 ;  /* 0xbf00000000007423 */ /* 0x000fe40000000005 */
[----:B------:R-:W1:Y:S03]  /*00b0*/  LDC.64 R4, c[0x0][0x210] ;  /* 0x00008400ff047b82 */ /* 0x000e660000000a00 */
[----:B------:R-:W-:-:S06]  /*00c0*/  FMNMX R0, RZ, R0, !PT ;  /* 0x00000000ff007209 */ /* 0x000fcc0007800000 */
[----:B------:R-:W2:Y:S02]  /*00d0*/  F2I.TRUNC.NTZ R0, R0 ;  /* 0x0000000000007305 */ /* 0x000ea4000020f100 */
[----:B--2---:R-:W-:Y:S01]  /*00e0*/  VIMNMX R2, RZ, R0, PT ;  /* 0x00000000ff027248 */ /* 0x004fe20003fe0100 */
[----:B-1----:R-:W-:-:S04]  /*00f0*/  IMAD.WIDE R4, R3, 0x8, R4 ;  /* 0x0000000803047825 */ /* 0x002fc800078e0204 */
[----:B------:R-:W-:-:S05]  /*0100*/  VIADD R2, R2, 0x1 ;  /* 0x0000000102027836 */ /* 0x000fca0000000000 */
[----:B------:R-:W-:Y:S01]  /*0110*/  SHF.R.S32.HI R3, RZ, 0x1f, R2 ;  /* 0x0000001fff037819 */ /* 0x000fe20000011402 */
[----:B------:R-:W-:Y:S06]  /*0120*/  @!P0 EXIT ;  /* 0x000000000000894d */ /* 0x000fec0003800000 */
[----:B------:R-:W-:Y:S02]  /*0130*/  ULDC.64 UR4, c[0x0][0x208] ;  /* 0x0000820000047ab9 */ /* 0x000fe40000000a00 */
[----:B------:R-:W-:Y:S01]  /*0140*/  STG.E.64 desc[UR4][R4.64], R2 ;  /* 0x0000000204007986 */ /* 0x000fe2000c101b04 */
[----:B------:R-:W-:Y:S05]  /*0150*/  EXIT ;  /* 0x000000000000794d */ /* 0x000fea0003800000 */
.L_x_0:
[----:B------:R-:W-:-:S00]  /*0160*/  BRA `(.L_x_0) ;  /* 0xfffffffc00fc7947 */ /* 0x000fc0000383ffff */
[----:B------:R-:W-:-:S00]  /*0170*/  NOP ;  /* 0x0000000000007918 */ /* 0x000fc00000000000 */
        /* <DEDUP_REMOVED lines=8> */
.L_x_1:


//--------------------- .nv.constant0.triton_poi_fused_add_clamp_13 --------------------------
	.section	.nv.constant0.triton_poi_fused_add_clamp_13,"a",@progbits
	.sectionflags	@""
	.align	4
.nv.constant0.triton_poi_fused_add_clamp_13:
	.zero		540
